//
// Generated by NVIDIA NVVM Compiler
//
// Compiler Build ID: CL-36424714
// Cuda compilation tools, release 13.0, V13.0.88
// Based on NVVM 20.0.0
//

.version 9.0
.target sm_100
.address_size 64

	// .globl	_Z15factorialKernelv
.extern .func  (.param .b32 func_retval0) vprintf
(
	.param .b64 vprintf_param_0,
	.param .b64 vprintf_param_1
)
;
.global .align 1 .b8 $str[8] = {37, 100, 33, 61, 37, 100, 10};

.visible .entry _Z15factorialKernelv()
{
	.local .align 8 .b8 	__local_depot0[8];
	.reg .b64 	%SP;
	.reg .b64 	%SPL;
	.reg .pred 	%p<6>;
	.reg .b16 	%rs<4>;
	.reg .b32 	%r<45>;
	.reg .b64 	%rd<5>;

	mov.u64 	%SPL, __local_depot0;
	cvta.local.u64 	%SP, %SPL;
	mov.u32 	%r1, %tid.x;
	add.s32 	%r2, %r1, 1;
	setp.gt.u32 	%p1, %r1, 7;
	@%p1 bra 	$L__BB0_9;
	and.b32  	%r3, %r2, 3;
	setp.lt.u32 	%p2, %r1, 3;
	mov.b32 	%r42, 1;
	mov.u32 	%r44, %r42;
	@%p2 bra 	$L__BB0_5;
	cvt.u16.u32 	%rs1, %r2;
	shr.u16 	%rs2, %rs1, 2;
	and.b16  	%rs3, %rs2, 3;
	mul.wide.u16 	%r27, %rs3, 4;
	neg.s32 	%r35, %r27;
	mov.b32 	%r44, 1;
	mov.b32 	%r36, 2;
$L__BB0_3:
	add.s32 	%r28, %r36, -1;
	mul.lo.s32 	%r29, %r28, %r44;
	add.s32 	%r30, %r36, 2;
	mul.lo.s32 	%r31, %r36, %r29;
	mad.lo.s32 	%r32, %r31, %r36, %r31;
	mul.lo.s32 	%r44, %r30, %r32;
	add.s32 	%r36, %r36, 4;
	add.s32 	%r35, %r35, 4;
	setp.ne.s32 	%p3, %r35, 0;
	@%p3 bra 	$L__BB0_3;
	add.s32 	%r42, %r36, -1;
$L__BB0_5:
	setp.eq.s32 	%p4, %r3, 0;
	@%p4 bra 	$L__BB0_8;
	neg.s32 	%r41, %r3;
$L__BB0_7:
	.pragma "nounroll";
	mul.lo.s32 	%r44, %r42, %r44;
	add.s32 	%r42, %r42, 1;
	add.s32 	%r41, %r41, 1;
	setp.ne.s32 	%p5, %r41, 0;
	@%p5 bra 	$L__BB0_7;
$L__BB0_8:
	add.u64 	%rd1, %SP, 0;
	add.u64 	%rd2, %SPL, 0;
	st.local.v2.u32 	[%rd2], {%r2, %r44};
	mov.u64 	%rd3, $str;
	cvta.global.u64 	%rd4, %rd3;
	{ // callseq 0, 0
	.param .b64 param0;
	st.param.b64 	[param0], %rd4;
	.param .b64 param1;
	st.param.b64 	[param1], %rd1;
	.param .b32 retval0;
	call.uni (retval0), 
	vprintf, 
	(
	param0, 
	param1
	);
	ld.param.b32 	%r33, [retval0];
	} // callseq 0
$L__BB0_9:
	ret;

}


// ===== COMPILED SASS (sm_100) =====

	.target	sm_100

	.elftype	@"ET_EXEC"


//--------------------- .note.nv.tkinfo           --------------------------
	.section	.note.nv.tkinfo,"",@"SHT_NOTE"
	.sectionflags	@"SHF_NOTE_NV_TKINFO"
	.tkinfo
        /*0018*/ 	.word	0x00000002
        /*0030*/ 	.string	""
        /*0030*/ 	.string	"ptxas"
        /*0030*/ 	.string	"Cuda compilation tools, release 13.0, V13.0.88"
        /*0030*/ 	.string	"Build cuda_13.0.r13.0/compiler.36424714_0"
        /*0030*/ 	.string	"-arch sm_100 -m 64 "



//--------------------- .note.nv.cuinfo           --------------------------
	.section	.note.nv.cuinfo,"",@"SHT_NOTE"
	.sectionflags	@"SHF_NOTE_NV_CUINFO"
        /*0018*/ 	.short	0x0002
        /*001a*/ 	.short	0x0064
        /*001c*/ 	.short	0x0082
	.zero		2


//--------------------- .nv.info                  --------------------------
	.section	.nv.info,"",@"SHT_CUDA_INFO"
	.align	4


	//----- nvinfo : EIATTR_REGCOUNT
	.align		4
        /*0000*/ 	.byte	0x04, 0x2f
        /*0002*/ 	.short	(.L_2 - .L_1)
	.align		4
.L_1:
        /*0004*/ 	.word	index@(_Z15factorialKernelv)
        /*0008*/ 	.word	0x00000018


	//----- nvinfo : EIATTR_FRAME_SIZE
	.align		4
.L_2:
        /*000c*/ 	.byte	0x04, 0x11
        /*000e*/ 	.short	(.L_4 - .L_3)
	.align		4
.L_3:
        /*0010*/ 	.word	index@(_Z15factorialKernelv)
        /*0014*/ 	.word	0x00000008


	//----- nvinfo : EIATTR_MIN_STACK_SIZE
	.align		4
.L_4:
        /*0018*/ 	.byte	0x04, 0x12
        /*001a*/ 	.short	(.L_6 - .L_5)
	.align		4
.L_5:
        /*001c*/ 	.word	index@(_Z15factorialKernelv)
        /*0020*/ 	.word	0x00000008
.L_6:


//--------------------- .nv.compat                --------------------------
	.section	.nv.compat,"",@"SHT_CUDA_COMPAT_INFO"
	.align	4
        /*0000*/ 	.byte	0x02, 0x09, 0x00, 0x00, 0x02, 0x02, 0x01, 0x00, 0x02, 0x05, 0x05, 0x00, 0x03, 0x07, 0x01, 0x01
        /*0010*/ 	.byte	0x02, 0x03, 0x00, 0x00, 0x02, 0x06, 0x01, 0x00, 0x04, 0x0b, 0x08, 0x00, 0x09, 0x00, 0x00, 0x00
        /*0020*/ 	.byte	0x00, 0x00, 0x00, 0x00


//--------------------- .nv.info._Z15factorialKernelv --------------------------
	.section	.nv.info._Z15factorialKernelv,"",@"SHT_CUDA_INFO"
	.sectionflags	@""
	.align	4


	//----- nvinfo : EIATTR_CUDA_API_VERSION
	.align		4
        /*0000*/ 	.byte	0x04, 0x37
        /*0002*/ 	.short	(.L_8 - .L_7)
.L_7:
        /*0004*/ 	.word	0x00000082


	//----- nvinfo : EIATTR_SPARSE_MMA_MASK
	.align		4
.L_8:
        /*0008*/ 	.byte	0x03, 0x50
        /*000a*/ 	.short	0x0000


	//----- nvinfo : EIATTR_MAXREG_COUNT
	.align		4
        /*000c*/ 	.byte	0x03, 0x1b
        /*000e*/ 	.short	0x00ff


	//----- nvinfo : EIATTR_EXTERNS
	.align		4
        /*0010*/ 	.byte	0x04, 0x0f
        /*0012*/ 	.short	(.L_10 - .L_9)


	//   ....[0]....
	.align		4
.L_9:
        /*0014*/ 	.word	index@(vprintf)


	//----- nvinfo : EIATTR_MERCURY_ISA_VERSION
	.align		4
.L_10:
        /*0018*/ 	.byte	0x03, 0x5f
        /*001a*/ 	.short	0x0101


	//----- nvinfo : EIATTR_VRC_CTA_INIT_COUNT
	.align		4
        /*001c*/ 	.byte	0x02, 0x4a
	.zero		1
	.zero		1


	//----- nvinfo : EIATTR_SYSCALL_OFFSETS
	.align		4
        /*0020*/ 	.byte	0x04, 0x46
        /*0022*/ 	.short	(.L_12 - .L_11)


	//   ....[0]....
.L_11:
        /*0024*/ 	.word	0x00000750


	//----- nvinfo : EIATTR_EXIT_INSTR_OFFSETS
	.align		4
.L_12:
        /*0028*/ 	.byte	0x04, 0x1c
        /*002a*/ 	.short	(.L_14 - .L_13)


	//   ....[0]....
.L_13:
        /*002c*/ 	.word	0x00000080


	//   ....[1]....
        /*0030*/ 	.word	0x00000760


	//----- nvinfo : EIATTR_CRS_STACK_SIZE
	.align		4
.L_14:
        /*0034*/ 	.byte	0x04, 0x1e
        /*0036*/ 	.short	(.L_16 - .L_15)
.L_15:
        /*0038*/ 	.word	0x00000000


	//----- nvinfo : EIATTR_SW_WAR
	.align		4
.L_16:
        /*003c*/ 	.byte	0x04, 0x36
        /*003e*/ 	.short	(.L_18 - .L_17)
.L_17:
        /*0040*/ 	.word	0x00000008
.L_18:


//--------------------- .nv.callgraph             --------------------------
	.section	.nv.callgraph,"",@"SHT_CUDA_CALLGRAPH"
	.align	4
	.sectionentsize	8
	.align		4
        /*0000*/ 	.word	0x00000000
	.align		4
        /*0004*/ 	.word	0xffffffff
	.align		4
        /*0008*/ 	.word	index@(_Z15factorialKernelv)
	.align		4
        /*000c*/ 	.word	index@(vprintf)
	.align		4
        /*0010*/ 	.word	0x00000000
	.align		4
        /*0014*/ 	.word	0xfffffffe
	.align		4
        /*0018*/ 	.word	0x00000000
	.align		4
        /*001c*/ 	.word	0xfffffffd
	.align		4
        /*0020*/ 	.word	0x00000000
	.align		4
        /*0024*/ 	.word	0xfffffffc


//--------------------- .nv.constant4             --------------------------
	.section	.nv.constant4,"a",@progbits
	.align	8
	.align		8
.nv.constant4:
        /*0000*/ 	.dword	vprintf
	.align		8
        /*0008*/ 	.dword	$str


//--------------------- .text._Z15factorialKernelv --------------------------
	.section	.text._Z15factorialKernelv,"ax",@progbits
	.align	128
        .global         _Z15factorialKernelv
        .type           _Z15factorialKernelv,@function
        .size           _Z15factorialKernelv,(.L_x_15 - _Z15factorialKernelv)
        .other          _Z15factorialKernelv,@"STO_CUDA_ENTRY STV_DEFAULT"
_Z15factorialKernelv:
.text._Z15factorialKernelv:
[----:B------:R-:W0:Y:S01]  /*0000*/  LDC R1, c[0x0][0x37c] ;  /* 0x0000df00ff017b82 */ /* 0x000e220000000800 */
[----:B------:R-:W1:Y:S01]  /*0010*/  S2R R2, SR_TID.X ;  /* 0x0000000000027919 */ /* 0x000e620000002100 */
[----:B------:R-:W2:Y:S01]  /*0020*/  LDCU UR4, c[0x0][0x2f8] ;  /* 0x00005f00ff0477ac */ /* 0x000ea20008000800 */
[----:B0-----:R-:W-:Y:S01]  /*0030*/  IADD3 R1, PT, PT, R1, -0x8, RZ ;  /* 0xfffffff801017810 */ /* 0x001fe20007ffe0ff */
[----:B------:R-:W0:Y:S03]  /*0040*/  LDCU UR5, c[0x0][0x2fc] ;  /* 0x00005f80ff0577ac */ /* 0x000e260008000800 */
[----:B--2---:R-:W-:-:S05]  /*0050*/  IADD3 R6, P1, PT, R1, UR4, RZ ;  /* 0x0000000401067c10 */ /* 0x004fca000ff3e0ff */
[----:B0-----:R-:W-:Y:S01]  /*0060*/  IMAD.X R7, RZ, RZ, UR5, P1 ;  /* 0x00000005ff077e24 */ /* 0x001fe200088e06ff */
[----:B-1----:R-:W-:-:S13]  /*0070*/  ISETP.GT.U32.AND P0, PT, R2, 0x7, PT ;  /* 0x000000070200780c */ /* 0x002fda0003f04070 */
[----:B------:R-:W-:Y:S05]  /*0080*/  @P0 EXIT ;  /* 0x000000000000094d */ /* 0x000fea0003800000 */
[C---:B------:R-:W-:Y:S01]  /*0090*/  ISETP.GE.U32.AND P0, PT, R2.reuse, 0x3, PT ;  /* 0x000000030200780c */ /* 0x040fe20003f06070 */
[----:B------:R-:W-:Y:S01]  /*00a0*/  BSSY.RECONVERGENT B1, `(.L_x_0) ;  /* 0x0000059000017945 */ /* 0x000fe20003800200 */
[----:B------:R-:W-:Y:S01]  /*00b0*/  IADD3 R2, PT, PT, R2, 0x1, RZ ;  /* 0x0000000102027810 */ /* 0x000fe20007ffe0ff */
[----:B------:R-:W-:Y:S02]  /*00c0*/  HFMA2 R3, -RZ, RZ, 0, 5.9604644775390625e-08 ;  /* 0x00000001ff037431 */ /* 0x000fe400000001ff */
[----:B------:R-:W-:Y:S01]  /*00d0*/  IMAD.MOV.U32 R8, RZ, RZ, 0x1 ;  /* 0x00000001ff087424 */ /* 0x000fe200078e00ff */
[----:B------:R-:W-:-:S07]  /*00e0*/  LOP3.LUT R4, R2, 0x3, RZ, 0xc0, !PT ;  /* 0x0000000302047812 */ /* 0x000fce00078ec0ff */
[----:B------:R-:W-:Y:S05]  /*00f0*/  @!P0 BRA `(.L_x_1) ;  /* 0x00000004004c8947 */ /* 0x000fea0003800000 */
[----:B------:R-:W-:Y:S01]  /*0100*/  LOP3.LUT R0, R2, 0xffff, RZ, 0xc0, !PT ;  /* 0x0000ffff02007812 */ /* 0x000fe200078ec0ff */
[----:B------:R-:W-:Y:S01]  /*0110*/  BSSY.RECONVERGENT B0, `(.L_x_2) ;  /* 0x0000050000007945 */ /* 0x000fe20003800200 */
[----:B------:R-:W-:Y:S01]  /*0120*/  IMAD.MOV.U32 R5, RZ, RZ, 0x2 ;  /* 0x00000002ff057424 */ /* 0x000fe200078e00ff */
[----:B------:R-:W-:Y:S02]  /*0130*/  MOV R3, 0x1 ;  /* 0x0000000100037802 */ /* 0x000fe40000000f00 */
[----:B------:R-:W-:-:S05]  /*0140*/  SHF.R.U32.HI R0, RZ, 0x2, R0 ;  /* 0x00000002ff007819 */ /* 0x000fca0000011600 */
[----:B------:R-:W-:-:S05]  /*0150*/  IMAD.SHL.U32 R0, R0, 0x4, RZ ;  /* 0x0000000400007824 */ /* 0x000fca00078e00ff */
[----:B------:R-:W-:-:S04]  /*0160*/  LOP3.LUT R0, R0, 0xc, RZ, 0xe2, !PT ;  /* 0x0000000c00007812 */ /* 0x000fc800078ee2ff */
[----:B------:R-:W-:-:S04]  /*0170*/  IADD3 R0, PT, PT, -R0, RZ, RZ ;  /* 0x000000ff00007210 */ /* 0x000fc80007ffe1ff */
[----:B------:R-:W-:-:S13]  /*0180*/  ISETP.GE.AND P0, PT, R0, RZ, PT ;  /* 0x000000ff0000720c */ /* 0x000fda0003f06270 */
[----:B------:R-:W-:Y:S05]  /*0190*/  @P0 BRA `(.L_x_3) ;  /* 0x0000000000f40947 */ /* 0x000fea0003800000 */
[----:B------:R-:W-:Y:S01]  /*01a0*/  IMAD.MOV R8, RZ, RZ, -R0 ;  /* 0x000000ffff087224 */ /* 0x000fe200078e0a00 */
[----:B------:R-:W-:Y:S01]  /*01b0*/  BSSY.RECONVERGENT B2, `(.L_x_4) ;  /* 0x0000024000027945 */ /* 0x000fe20003800200 */
[----:B------:R-:W-:-:S03]  /*01c0*/  PLOP3.LUT P0, PT, PT, PT, PT, 0x80, 0x8 ;  /* 0x000000000008781c */ /* 0x000fc60003f0f070 */
[----:B------:R-:W-:-:S13]  /*01d0*/  ISETP.GT.AND P1, PT, R8, 0xc, PT ;  /* 0x0000000c0800780c */ /* 0x000fda0003f24270 */
[----:B------:R-:W-:Y:S05]  /*01e0*/  @!P1 BRA `(.L_x_5) ;  /* 0x0000000000809947 */ /* 0x000fea0003800000 */
[----:B------:R-:W-:-:S13]  /*01f0*/  PLOP3.LUT P0, PT, PT, PT, PT, 0x8, 0x80 ;  /* 0x000000000080781c */ /* 0x000fda0003f0e170 */
.L_x_6:
[C---:B------:R-:W-:Y:S01]  /*0200*/  IADD3 R8, PT, PT, R5.reuse, -0x1, RZ ;  /* 0xffffffff05087810 */ /* 0x040fe20007ffe0ff */
[----:B------:R-:W-:Y:S01]  /*0210*/  VIADD R0, R0, 0x10 ;  /* 0x0000001000007836 */ /* 0x000fe20000000000 */
[----:B------:R-:W-:-:S03]  /*0220*/  IADD3 R10, PT, PT, R5, 0x3, RZ ;  /* 0x00000003050a7810 */ /* 0x000fc60007ffe0ff */
[----:B------:R-:W-:Y:S01]  /*0230*/  IMAD R8, R8, R3, RZ ;  /* 0x0000000308087224 */ /* 0x000fe200078e02ff */
[----:B------:R-:W-:Y:S01]  /*0240*/  ISETP.GE.AND P1, PT, R0, -0xc, PT ;  /* 0xfffffff40000780c */ /* 0x000fe20003f26270 */
[----:B------:R-:W-:Y:S02]  /*0250*/  VIADD R3, R5, 0x2 ;  /* 0x0000000205037836 */ /* 0x000fe40000000000 */
[----:B------:R-:W-:-:S04]  /*0260*/  IMAD R8, R8, R5, RZ ;  /* 0x0000000508087224 */ /* 0x000fc800078e02ff */
[----:B------:R-:W-:-:S04]  /*0270*/  IMAD R8, R8, R5, R8 ;  /* 0x0000000508087224 */ /* 0x000fc800078e0208 */
[----:B------:R-:W-:Y:S02]  /*0280*/  IMAD R3, R3, R8, RZ ;  /* 0x0000000803037224 */ /* 0x000fe400078e02ff */
[----:B------:R-:W-:Y:S02]  /*0290*/  VIADD R8, R5, 0x4 ;  /* 0x0000000405087836 */ /* 0x000fe40000000000 */
[----:B------:R-:W-:Y:S02]  /*02a0*/  IMAD R3, R3, R10, RZ ;  /* 0x0000000a03037224 */ /* 0x000fe400078e02ff */
[C---:B------:R-:W-:Y:S02]  /*02b0*/  VIADD R10, R5.reuse, 0x7 ;  /* 0x00000007050a7836 */ /* 0x040fe40000000000 */
[----:B------:R-:W-:Y:S01]  /*02c0*/  IMAD R9, R8, R3, RZ ;  /* 0x0000000308097224 */ /* 0x000fe200078e02ff */
[----:B------:R-:W-:-:S03]  /*02d0*/  IADD3 R3, PT, PT, R5, 0x6, RZ ;  /* 0x0000000605037810 */ /* 0x000fc60007ffe0ff */
[----:B------:R-:W-:-:S04]  /*02e0*/  IMAD R8, R8, R9, R9 ;  /* 0x0000000908087224 */ /* 0x000fc800078e0209 */
[----:B------:R-:W-:Y:S01]  /*02f0*/  IMAD R3, R3, R8, RZ ;  /* 0x0000000803037224 */ /* 0x000fe200078e02ff */
[----:B------:R-:W-:-:S03]  /*0300*/  IADD3 R8, PT, PT, R5, 0x8, RZ ;  /* 0x0000000805087810 */ /* 0x000fc60007ffe0ff */
[----:B------:R-:W-:Y:S01]  /*0310*/  IMAD R3, R3, R10, RZ ;  /* 0x0000000a03037224 */ /* 0x000fe200078e02ff */
[----:B------:R-:W-:-:S03]  /*0320*/  IADD3 R10, PT, PT, R5, 0xb, RZ ;  /* 0x0000000b050a7810 */ /* 0x000fc60007ffe0ff */
[C---:B------:R-:W-:Y:S02]  /*0330*/  IMAD R9, R8.reuse, R3, RZ ;  /* 0x0000000308097224 */ /* 0x040fe400078e02ff */
[----:B------:R-:W-:Y:S02]  /*0340*/  VIADD R3, R5, 0xa ;  /* 0x0000000a05037836 */ /* 0x000fe40000000000 */
[----:B------:R-:W-:-:S04]  /*0350*/  IMAD R8, R8, R9, R9 ;  /* 0x0000000908087224 */ /* 0x000fc800078e0209 */
[----:B------:R-:W-:Y:S01]  /*0360*/  IMAD R3, R3, R8, RZ ;  /* 0x0000000803037224 */ /* 0x000fe200078e02ff */
[----:B------:R-:W-:-:S03]  /*0370*/  IADD3 R8, PT, PT, R5, 0xc, RZ ;  /* 0x0000000c05087810 */ /* 0x000fc60007ffe0ff */
[----:B------:R-:W-:-:S04]  /*0380*/  IMAD R3, R3, R10, RZ ;  /* 0x0000000a03037224 */ /* 0x000fc800078e02ff */
[C---:B------:R-:W-:Y:S01]  /*0390*/  IMAD R9, R8.reuse, R3, RZ ;  /* 0x0000000308097224 */ /* 0x040fe200078e02ff */
[C---:B------:R-:W-:Y:S02]  /*03a0*/  IADD3 R3, PT, PT, R5.reuse, 0xe, RZ ;  /* 0x0000000e05037810 */ /* 0x040fe40007ffe0ff */
[----:B------:R-:W-:Y:S01]  /*03b0*/  IADD3 R5, PT, PT, R5, 0x10, RZ ;  /* 0x0000001005057810 */ /* 0x000fe20007ffe0ff */
[----:B------:R-:W-:-:S04]  /*03c0*/  IMAD R8, R8, R9, R9 ;  /* 0x0000000908087224 */ /* 0x000fc800078e0209 */
[----:B------:R-:W-:Y:S01]  /*03d0*/  IMAD R3, R3, R8, RZ ;  /* 0x0000000803037224 */ /* 0x000fe200078e02ff */
[----:B------:R-:W-:Y:S06]  /*03e0*/  @!P1 BRA `(.L_x_6) ;  /* 0xfffffffc00849947 */ /* 0x000fec000383ffff */
.L_x_5:
[----:B------:R-:W-:Y:S05]  /*03f0*/  BSYNC.RECONVERGENT B2 ;  /* 0x0000000000027941 */ /* 0x000fea0003800200 */
.L_x_4:
[----:B------:R-:W-:Y:S01]  /*0400*/  IMAD.MOV R8, RZ, RZ, -R0 ;  /* 0x000000ffff087224 */ /* 0x000fe200078e0a00 */
[----:B------:R-:W-:Y:S04]  /*0410*/  BSSY.RECONVERGENT B2, `(.L_x_7) ;  /* 0x0000013000027945 */ /* 0x000fe80003800200 */
[----:B------:R-:W-:-:S13]  /*0420*/  ISETP.GT.AND P1, PT, R8, 0x4, PT ;  /* 0x000000040800780c */ /* 0x000fda0003f24270 */
[----:B------:R-:W-:Y:S05]  /*0430*/  @!P1 BRA `(.L_x_8) ;  /* 0x0000000000409947 */ /* 0x000fea0003800000 */
[C---:B------:R-:W-:Y:S01]  /*0440*/  IADD3 R8, PT, PT, R5.reuse, -0x1, RZ ;  /* 0xffffffff05087810 */ /* 0x040fe20007ffe0ff */
[----:B------:R-:W-:Y:S01]  /*0450*/  VIADD R10, R5, 0x3 ;  /* 0x00000003050a7836 */ /* 0x000fe20000000000 */
[----:B------:R-:W-:Y:S01]  /*0460*/  PLOP3.LUT P0, PT, PT, PT, PT, 0x8, 0x80 ;  /* 0x000000000080781c */ /* 0x000fe20003f0e170 */
[----:B------:R-:W-:Y:S02]  /*0470*/  VIADD R0, R0, 0x8 ;  /* 0x0000000800007836 */ /* 0x000fe40000000000 */
[----:B------:R-:W-:Y:S01]  /*0480*/  IMAD R8, R3, R8, RZ ;  /* 0x0000000803087224 */ /* 0x000fe200078e02ff */
[----:B------:R-:W-:-:S03]  /*0490*/  IADD3 R3, PT, PT, R5, 0x2, RZ ;  /* 0x0000000205037810 */ /* 0x000fc60007ffe0ff */
[----:B------:R-:W-:-:S04]  /*04a0*/  IMAD R8, R5, R8, RZ ;  /* 0x0000000805087224 */ /* 0x000fc800078e02ff */
        /* <DEDUP_REMOVED lines=8> */
[----:B------:R-:W-:-:S07]  /*0530*/  IMAD R3, R3, R8, RZ ;  /* 0x0000000803037224 */ /* 0x000fce00078e02ff */
.L_x_8:
[----:B------:R-:W-:Y:S05]  /*0540*/  BSYNC.RECONVERGENT B2 ;  /* 0x0000000000027941 */ /* 0x000fea0003800200 */
.L_x_7:
[----:B------:R-:W-:-:S13]  /*0550*/  ISETP.NE.OR P0, PT, R0, RZ, P0 ;  /* 0x000000ff0000720c */ /* 0x000fda0000705670 */
[----:B------:R-:W-:Y:S05]  /*0560*/  @!P0 BRA `(.L_x_9) ;  /* 0x0000000000288947 */ /* 0x000fea0003800000 */
.L_x_3:
[----:B------:R-:W-:Y:S01]  /*0570*/  VIADD R0, R0, 0x4 ;  /* 0x0000000400007836 */ /* 0x000fe20000000000 */
[----:B------:R-:W-:-:S04]  /*0580*/  IADD3 R8, PT, PT, R5, -0x1, RZ ;  /* 0xffffffff05087810 */ /* 0x000fc80007ffe0ff */
[----:B------:R-:W-:Y:S01]  /*0590*/  ISETP.NE.AND P0, PT, R0, RZ, PT ;  /* 0x000000ff0000720c */ /* 0x000fe20003f05270 */
[----:B------:R-:W-:Y:S01]  /*05a0*/  IMAD R8, R8, R3, RZ ;  /* 0x0000000308087224 */ /* 0x000fe200078e02ff */
[----:B------:R-:W-:-:S03]  /*05b0*/  IADD3 R3, PT, PT, R5, 0x2, RZ ;  /* 0x0000000205037810 */ /* 0x000fc60007ffe0ff */
[----:B------:R-:W-:-:S04]  /*05c0*/  IMAD R8, R8, R5, RZ ;  /* 0x0000000508087224 */ /* 0x000fc800078e02ff */
[----:B------:R-:W-:Y:S01]  /*05d0*/  IMAD R8, R8, R5, R8 ;  /* 0x0000000508087224 */ /* 0x000fe200078e0208 */
[----:B------:R-:W-:-:S03]  /*05e0*/  IADD3 R5, PT, PT, R5, 0x4, RZ ;  /* 0x0000000405057810 */ /* 0x000fc60007ffe0ff */
[----:B------:R-:W-:Y:S01]  /*05f0*/  IMAD R3, R3, R8, RZ ;  /* 0x0000000803037224 */ /* 0x000fe200078e02ff */
[----:B------:R-:W-:Y:S06]  /*0600*/  @P0 BRA `(.L_x_3) ;  /* 0xfffffffc00d80947 */ /* 0x000fec000383ffff */
.L_x_9:
[----:B------:R-:W-:Y:S05]  /*0610*/  BSYNC.RECONVERGENT B0 ;  /* 0x0000000000007941 */ /* 0x000fea0003800200 */
.L_x_2:
[----:B------:R-:W-:-:S07]  /*0620*/  VIADD R8, R5, 0xffffffff ;  /* 0xffffffff05087836 */ /* 0x000fce0000000000 */
.L_x_1:
[----:B------:R-:W-:Y:S05]  /*0630*/  BSYNC.RECONVERGENT B1 ;  /* 0x0000000000017941 */ /* 0x000fea0003800200 */
.L_x_0:
[----:B------:R-:W-:Y:S01]  /*0640*/  ISETP.NE.AND P0, PT, R4, RZ, PT ;  /* 0x000000ff0400720c */ /* 0x000fe20003f05270 */
[----:B------:R-:W-:Y:S01]  /*0650*/  BSSY.RECONVERGENT B0, `(.L_x_10) ;  /* 0x0000009000007945 */ /* 0x000fe20003800200 */
[----:B------:R-:W-:-:S11]  /*0660*/  MOV R0, 0x0 ;  /* 0x0000000000007802 */ /* 0x000fd60000000f00 */
[----:B------:R-:W-:Y:S05]  /*0670*/  @!P0 BRA `(.L_x_11) ;  /* 0x0000000000188947 */ /* 0x000fea0003800000 */
[----:B------:R-:W-:-:S07]  /*0680*/  IADD3 R4, PT, PT, -R4, RZ, RZ ;  /* 0x000000ff04047210 */ /* 0x000fce0007ffe1ff */
.L_x_12:
[----:B------:R-:W-:Y:S01]  /*0690*/  IADD3 R4, PT, PT, R4, 0x1, RZ ;  /* 0x0000000104047810 */ /* 0x000fe20007ffe0ff */
[----:B------:R-:W-:Y:S02]  /*06a0*/  IMAD R3, R3, R8, RZ ;  /* 0x0000000803037224 */ /* 0x000fe400078e02ff */
[----:B------:R-:W-:Y:S01]  /*06b0*/  VIADD R8, R8, 0x1 ;  /* 0x0000000108087836 */ /* 0x000fe20000000000 */
[----:B------:R-:W-:-:S13]  /*06c0*/  ISETP.NE.AND P0, PT, R4, RZ, PT ;  /* 0x000000ff0400720c */ /* 0x000fda0003f05270 */
[----:B------:R-:W-:Y:S05]  /*06d0*/  @P0 BRA `(.L_x_12) ;  /* 0xfffffffc00ec0947 */ /* 0x000fea000383ffff */
.L_x_11:
[----:B------:R-:W-:Y:S05]  /*06e0*/  BSYNC.RECONVERGENT B0 ;  /* 0x0000000000007941 */ /* 0x000fea0003800200 */
.L_x_10:
[----:B------:R0:W1:Y:S01]  /*06f0*/  LDC.64 R8, c[0x4][R0] ;  /* 0x0100000000087b82 */ /* 0x0000620000000a00 */
[----:B------:R0:W-:Y:S01]  /*0700*/  STL.64 [R1], R2 ;  /* 0x0000000201007387 */ /* 0x0001e20000100a00 */
[----:B------:R-:W2:Y:S02]  /*0710*/  LDCU.64 UR4, c[0x4][0x8] ;  /* 0x01000100ff0477ac */ /* 0x000ea40008000a00 */
[----:B--2---:R-:W-:Y:S02]  /*0720*/  MOV R4, UR4 ;  /* 0x0000000400047c02 */ /* 0x004fe40008000f00 */
[----:B0-----:R-:W-:-:S07]  /*0730*/  MOV R5, UR5 ;  /* 0x0000000500057c02 */ /* 0x001fce0008000f00 */
[----:B------:R-:W-:-:S07]  /*0740*/  LEPC R20, `(.L_x_13) ;  /* 0x000000001014794e */ /* 0x000fce0000000000 */
[----:B-1----:R-:W-:Y:S05]  /*0750*/  CALL.ABS.NOINC R8 ;  /* 0x0000000008007343 */ /* 0x002fea0003c00000 */
.L_x_13:
[----:B------:R-:W-:Y:S05]  /*0760*/  EXIT ;  /* 0x000000000000794d */ /* 0x000fea0003800000 */
.L_x_14:
[----:B------:R-:W-:-:S00]  /*0770*/  BRA `(.L_x_14) ;  /* 0xfffffffc00fc7947 */ /* 0x000fc0000383ffff */
[----:B------:R-:W-:-:S00]  /*0780*/  NOP ;  /* 0x0000000000007918 */ /* 0x000fc00000000000 */
[----:B------:R-:W-:-:S00]  /*0790*/  NOP ;  /* 0x0000000000007918 */ /* 0x000fc00000000000 */
[----:B------:R-:W-:-:S00]  /*07a0*/  NOP ;  /* 0x0000000000007918 */ /* 0x000fc00000000000 */
[----:B------:R-:W-:-:S00]  /*07b0*/  NOP ;  /* 0x0000000000007918 */ /* 0x000fc00000000000 */
[----:B------:R-:W-:-:S00]  /*07c0*/  NOP ;  /* 0x0000000000007918 */ /* 0x000fc00000000000 */
[----:B------:R-:W-:-:S00]  /*07d0*/  NOP ;  /* 0x0000000000007918 */ /* 0x000fc00000000000 */
[----:B------:R-:W-:-:S00]  /*07e0*/  NOP ;  /* 0x0000000000007918 */ /* 0x000fc00000000000 */
[----:B------:R-:W-:-:S00]  /*07f0*/  NOP ;  /* 0x0000000000007918 */ /* 0x000fc00000000000 */
.L_x_15:


//--------------------- .nv.global.init           --------------------------
	.section	.nv.global.init,"aw",@progbits
.nv.global.init:
	.type		$str,@object
	.size		$str,(.L_0 - $str)
$str:
        /*0000*/ 	.byte	0x25, 0x64, 0x21, 0x3d, 0x25, 0x64, 0x0a, 0x00
.L_0:


//--------------------- .nv.shared.reserved.0     --------------------------
	.section	.nv.shared.reserved.0,"aw",@nobits
	.weak		__nv_reservedSMEM_offset_0_alias
	.size		__nv_reservedSMEM_offset_0_alias, 0, 64
	.other		__nv_reservedSMEM_offset_0_alias,@"STO_CUDA_RESERVED_SHARED STV_DEFAULT"
__nv_reservedSMEM_offset_0_alias:
	.zero		0
	.zero		64


//--------------------- .nv.constant0._Z15factorialKernelv --------------------------
	.section	.nv.constant0._Z15factorialKernelv,"a",@progbits
	.sectionflags	@""
	.align	4
.nv.constant0._Z15factorialKernelv:
	.zero		896


//--------------------- SYMBOLS --------------------------

	.type		.nv.reservedSmem.offset0,@object
	.size		.nv.reservedSmem.offset0,0x4
	.type		vprintf,@function
